	.headerflags	@"EF_CUDA_TEXMODE_UNIFIED EF_CUDA_64BIT_ADDRESS EF_CUDA_ACCELERATORS EF_CUDA_SM90 EF_CUDA_VIRTUAL_SM(EF_CUDA_SM90)"
	.elftype	@"ET_EXEC"


//--------------------- .nv.info                  --------------------------
	.section	.nv.info,"",@"SHT_CUDA_INFO"
	.align	4


	//----- nvinfo : EIATTR_REGCOUNT
	.align		4
        /*0000*/ 	.byte	0x04, 0x2f
        /*0002*/ 	.short	(.L_1 - .L_0)
	.align		4
.L_0:
        /*0004*/ 	.word	index@(triton_poi_fused_constant_pad_nd_8)
        /*0008*/ 	.word	0x0000000c


	//----- nvinfo : EIATTR_MIN_STACK_SIZE
	.align		4
.L_1:
        /*000c*/ 	.byte	0x04, 0x12
        /*000e*/ 	.short	(.L_3 - .L_2)
	.align		4
.L_2:
        /*0010*/ 	.word	index@(triton_poi_fused_constant_pad_nd_8)
        /*0014*/ 	.word	0x00000000


	//----- nvinfo : EIATTR_FRAME_SIZE
	.align		4
.L_3:
        /*0018*/ 	.byte	0x04, 0x11
        /*001a*/ 	.short	(.L_5 - .L_4)
	.align		4
.L_4:
        /*001c*/ 	.word	index@(triton_poi_fused_constant_pad_nd_8)
        /*0020*/ 	.word	0x00000000


	//----- nvinfo : EIATTR_MIN_STACK_SIZE
	.align		4
.L_5:
        /*0024*/ 	.byte	0x04, 0x12
        /*0026*/ 	.short	(.L_7 - .L_6)
	.align		4
.L_6:
        /*0028*/ 	.word	index@(triton_poi_fused_constant_pad_nd_8)
        /*002c*/ 	.word	0x00000000
.L_7:


//--------------------- .nv.info.triton_poi_fused_constant_pad_nd_8 --------------------------
	.section	.nv.info.triton_poi_fused_constant_pad_nd_8,"",@"SHT_CUDA_INFO"
	.sectionflags	@""
	.align	4


	//----- nvinfo : EIATTR_CUDA_API_VERSION
	.align		4
        /*0000*/ 	.byte	0x04, 0x37
        /*0002*/ 	.short	(.L_9 - .L_8)
.L_8:
        /*0004*/ 	.word	0x0000007c


	//----- nvinfo : EIATTR_KPARAM_INFO
	.align		4
.L_9:
        /*0008*/ 	.byte	0x04, 0x17
        /*000a*/ 	.short	(.L_11 - .L_10)
.L_10:
        /*000c*/ 	.word	0x00000000
        /*0010*/ 	.short	0x0002
        /*0012*/ 	.short	0x0010
        /*0014*/ 	.byte	0x00, 0xf0, 0x11, 0x00


	//----- nvinfo : EIATTR_KPARAM_INFO
	.align		4
.L_11:
        /*0018*/ 	.byte	0x04, 0x17
        /*001a*/ 	.short	(.L_13 - .L_12)
.L_12:
        /*001c*/ 	.word	0x00000000
        /*0020*/ 	.short	0x0001
        /*0022*/ 	.short	0x0008
        /*0024*/ 	.byte	0x00, 0xf4, 0x21, 0x00


	//----- nvinfo : EIATTR_KPARAM_INFO
	.align		4
.L_13:
        /*0028*/ 	.byte	0x04, 0x17
        /*002a*/ 	.short	(.L_15 - .L_14)
.L_14:
        /*002c*/ 	.word	0x00000000
        /*0030*/ 	.short	0x0000
        /*0032*/ 	.short	0x0000
        /*0034*/ 	.byte	0x00, 0xf4, 0x21, 0x00


	//----- nvinfo : EIATTR_SPARSE_MMA_MASK
	.align		4
.L_15:
        /*0038*/ 	.byte	0x03, 0x50
        /*003a*/ 	.short	0x0000


	//----- nvinfo : EIATTR_MAXREG_COUNT
	.align		4
        /*003c*/ 	.byte	0x03, 0x1b
        /*003e*/ 	.short	0x00ff


	//----- nvinfo : EIATTR_EXIT_INSTR_OFFSETS
	.align		4
        /*0040*/ 	.byte	0x04, 0x1c
        /*0042*/ 	.short	(.L_17 - .L_16)


	//   ....[0]....
.L_16:
        /*0044*/ 	.word	0x00000310


	//   ....[1]....
        /*0048*/ 	.word	0x00000330


	//----- nvinfo : EIATTR_REQNTID
	.align		4
.L_17:
        /*004c*/ 	.byte	0x04, 0x10
        /*004e*/ 	.short	(.L_19 - .L_18)
.L_18:
        /*0050*/ 	.word	0x00000080
        /*0054*/ 	.word	0x00000001
        /*0058*/ 	.word	0x00000001


	//----- nvinfo : EIATTR_CBANK_PARAM_SIZE
	.align		4
.L_19:
        /*005c*/ 	.byte	0x03, 0x19
        /*005e*/ 	.short	0x0014


	//----- nvinfo : EIATTR_PARAM_CBANK
	.align		4
        /*0060*/ 	.byte	0x04, 0x0a
        /*0062*/ 	.short	(.L_21 - .L_20)
	.align		4
.L_20:
        /*0064*/ 	.word	index@(.nv.constant0.triton_poi_fused_constant_pad_nd_8)
        /*0068*/ 	.short	0x0210
        /*006a*/ 	.short	0x0014


	//----- nvinfo : EIATTR_SW_WAR
	.align		4
.L_21:
        /*006c*/ 	.byte	0x04, 0x36
        /*006e*/ 	.short	(.L_23 - .L_22)
.L_22:
        /*0070*/ 	.word	0x00000008
.L_23:


//--------------------- .nv.callgraph             --------------------------
	.section	.nv.callgraph,"",@"SHT_CUDA_CALLGRAPH"
	.align	4
	.sectionentsize	8
	.align		4
        /*0000*/ 	.word	0x00000000
	.align		4
        /*0004*/ 	.word	0xffffffff
	.align		4
        /*0008*/ 	.word	0x00000000
	.align		4
        /*000c*/ 	.word	0xfffffffe
	.align		4
        /*0010*/ 	.word	0x00000000
	.align		4
        /*0014*/ 	.word	0xfffffffd
	.align		4
        /*0018*/ 	.word	0x00000000
	.align		4
        /*001c*/ 	.word	0xfffffffc


//--------------------- .text.triton_poi_fused_constant_pad_nd_8 --------------------------
	.section	.text.triton_poi_fused_constant_pad_nd_8,"ax",@progbits
	.align	128
        .global         triton_poi_fused_constant_pad_nd_8
        .type           triton_poi_fused_constant_pad_nd_8,@function
        .size           triton_poi_fused_constant_pad_nd_8,(.L_x_1 - triton_poi_fused_constant_pad_nd_8)
        .other          triton_poi_fused_constant_pad_nd_8,@"STO_CUDA_ENTRY STV_DEFAULT"
triton_poi_fused_constant_pad_nd_8:
.text.triton_poi_fused_constant_pad_nd_8:
[----:B------:R-:W0:Y:S02]  /*0000*/  LDC R1, c[0x0][0x28] ;  /* 0x00000a00ff017b82 */ /* 0x000e240000000800 */
[----:B------:R-:W1:Y:S01]  /*0010*/  S2R R0, SR_TID.X ;  /* 0x0000000000007919 */ /* 0x000e620000002100 */
[----:B------:R-:W-:Y:S01]  /*0020*/  ULDC.64 UR4, c[0x0][0x210] ;  /* 0x0000840000047ab9 */ /* 0x000fe20000000a00 */
[----:B------:R-:W2:Y:S01]  /*0030*/  S2R R3, SR_CTAID.X ;  /* 0x0000000000037919 */ /* 0x000ea20000002500 */
[----:B-1----:R-:W-:-:S05]  /*0040*/  IMAD.SHL.U32 R0, R0, 0x2, RZ ;  /* 0x0000000200007824 */ /* 0x002fca00078e00ff */
[----:B------:R-:W-:-:S05]  /*0050*/  LOP3.LUT R0, R0, 0xfe, RZ, 0xc0, !PT ;  /* 0x000000fe00007812 */ /* 0x000fca00078ec0ff */
[----:B--2---:R-:W-:-:S04]  /*0060*/  IMAD R3, R3, 0x100, R0 ;  /* 0x0000010003037824 */ /* 0x004fc800078e0200 */
[----:B------:R-:W-:-:S04]  /*0070*/  IMAD.HI R2, R3, 0x2aaaaaab, RZ ;  /* 0x2aaaaaab03027827 */ /* 0x000fc800078e02ff */
[----:B------:R-:W-:Y:S01]  /*0080*/  IMAD.HI R0, R3, 0x4bda12f7, RZ ;  /* 0x4bda12f703007827 */ /* 0x000fe200078e02ff */
[----:B------:R-:W-:-:S04]  /*0090*/  SHF.R.U32.HI R7, RZ, 0x1f, R2 ;  /* 0x0000001fff077819 */ /* 0x000fc80000011602 */
[----:B------:R-:W-:Y:S02]  /*00a0*/  SHF.R.U32.HI R5, RZ, 0x1f, R0 ;  /* 0x0000001fff057819 */ /* 0x000fe40000011600 */
[----:B------:R-:W-:Y:S01]  /*00b0*/  LEA.HI.SX32 R4, R2, R7, 0x1e ;  /* 0x0000000702047211 */ /* 0x000fe200078ff2ff */
[----:B------:R-:W-:Y:S01]  /*00c0*/  IMAD.MOV.U32 R2, RZ, RZ, RZ ;  /* 0x000000ffff027224 */ /* 0x000fe200078e00ff */
[----:B------:R-:W-:-:S03]  /*00d0*/  LEA.HI.SX32 R7, R0, R5, 0x19 ;  /* 0x0000000500077211 */ /* 0x000fc600078fcaff */
[----:B------:R-:W-:-:S04]  /*00e0*/  IMAD.HI R0, R4, 0x38e38e39, RZ ;  /* 0x38e38e3904007827 */ /* 0x000fc800078e02ff */
[----:B------:R-:W-:Y:S01]  /*00f0*/  IMAD.HI R5, R7, 0x38e38e39, RZ ;  /* 0x38e38e3907057827 */ /* 0x000fe200078e02ff */
[----:B------:R-:W-:-:S04]  /*0100*/  SHF.R.U32.HI R9, RZ, 0x1f, R0 ;  /* 0x0000001fff097819 */ /* 0x000fc80000011600 */
[----:B------:R-:W-:Y:S01]  /*0110*/  LEA.HI.SX32 R9, R0, R9, 0x1e ;  /* 0x0000000900097211 */ /* 0x000fe200078ff2ff */
[----:B------:R-:W-:Y:S01]  /*0120*/  IMAD.HI R0, R3, -0x7926fabb, R2 ;  /* 0x86d9054503007827 */ /* 0x000fe200078e0202 */
[----:B------:R-:W-:-:S03]  /*0130*/  SHF.R.U32.HI R6, RZ, 0x1f, R5 ;  /* 0x0000001fff067819 */ /* 0x000fc60000011605 */
[----:B------:R-:W-:Y:S01]  /*0140*/  IMAD R9, R9, 0x12, RZ ;  /* 0x0000001209097824 */ /* 0x000fe200078e02ff */
[----:B------:R-:W-:Y:S02]  /*0150*/  LEA.HI.SX32 R6, R5, R6, 0x1e ;  /* 0x0000000605067211 */ /* 0x000fe400078ff2ff */
[----:B------:R-:W-:Y:S02]  /*0160*/  SHF.R.U32.HI R5, RZ, 0x1f, R0 ;  /* 0x0000001fff057819 */ /* 0x000fe40000011600 */
[----:B------:R-:W-:Y:S01]  /*0170*/  LOP3.LUT R9, RZ, R9, RZ, 0x33, !PT ;  /* 0x00000009ff097212 */ /* 0x000fe200078e33ff */
[----:B------:R-:W-:Y:S01]  /*0180*/  IMAD R6, R6, -0x12, R7 ;  /* 0xffffffee06067824 */ /* 0x000fe200078e0207 */
[----:B------:R-:W-:Y:S01]  /*0190*/  LEA.HI.SX32 R5, R0, R5, 0x14 ;  /* 0x0000000500057211 */ /* 0x000fe200078fa2ff */
[----:B------:R-:W-:Y:S02]  /*01a0*/  IMAD R7, R7, -0x1b0, R3 ;  /* 0xfffffe5007077824 */ /* 0x000fe400078e0203 */
[----:B------:R-:W-:-:S02]  /*01b0*/  VIADD R0, R6, 0xffffffff ;  /* 0xffffffff06007836 */ /* 0x000fc40000000000 */
[----:B------:R-:W-:Y:S02]  /*01c0*/  IMAD.IADD R9, R4, 0x1, R9 ;  /* 0x0000000104097824 */ /* 0x000fe400078e0209 */
[----:B------:R-:W-:Y:S02]  /*01d0*/  IMAD R5, R5, 0x1800, RZ ;  /* 0x0000180005057824 */ /* 0x000fe400078e02ff */
[----:B------:R-:W-:Y:S01]  /*01e0*/  IMAD R6, R6, 0x180, RZ ;  /* 0x0000018006067824 */ /* 0x000fe200078e02ff */
[----:B------:R-:W-:Y:S02]  /*01f0*/  LOP3.LUT R0, R0, R9, RZ, 0xfc, !PT ;  /* 0x0000000900007212 */ /* 0x000fe400078efcff */
[----:B------:R-:W-:Y:S02]  /*0200*/  CS2R R8, SRZ ;  /* 0x0000000000087805 */ /* 0x000fe4000001ff00 */
[----:B------:R-:W-:Y:S02]  /*0210*/  ISETP.GE.U32.AND P0, PT, R0, 0x10, PT ;  /* 0x000000100000780c */ /* 0x000fe40003f06070 */
[----:B------:R-:W-:-:S02]  /*0220*/  SHF.R.S32.HI R0, RZ, 0x1f, R7 ;  /* 0x0000001fff007819 */ /* 0x000fc40000011407 */
[--C-:B------:R-:W-:Y:S02]  /*0230*/  IADD3 R7, P1, P2, R6, R7, R5.reuse ;  /* 0x0000000706077210 */ /* 0x100fe40007a3e005 */
[----:B------:R-:W-:Y:S02]  /*0240*/  SHF.R.S32.HI R5, RZ, 0x1f, R5 ;  /* 0x0000001fff057819 */ /* 0x000fe40000011405 */
[----:B------:R-:W-:Y:S02]  /*0250*/  SHF.R.S32.HI R6, RZ, 0x1f, R6 ;  /* 0x0000001fff067819 */ /* 0x000fe40000011406 */
[----:B------:R-:W-:Y:S02]  /*0260*/  ISETP.LT.AND P0, PT, R3, 0x7980, !P0 ;  /* 0x000079800300780c */ /* 0x000fe40004701270 */
[----:B------:R-:W-:Y:S02]  /*0270*/  IADD3.X R0, R6, R0, R5, P1, P2 ;  /* 0x0000000006007210 */ /* 0x000fe40000fe4405 */
[----:B------:R-:W-:-:S04]  /*0280*/  LEA R4, P1, R7, UR4, 0x2 ;  /* 0x0000000407047c11 */ /* 0x000fc8000f8210ff */
[----:B------:R-:W-:Y:S01]  /*0290*/  LEA.HI.X R5, R7, UR5, R0, 0x2, P1 ;  /* 0x0000000507057c11 */ /* 0x000fe200088f1400 */
[----:B------:R-:W-:Y:S01]  /*02a0*/  ULDC.64 UR4, c[0x0][0x208] ;  /* 0x0000820000047ab9 */ /* 0x000fe20000000a00 */
[----:B------:R-:W1:Y:S03]  /*02b0*/  LDC.64 R6, c[0x0][0x218] ;  /* 0x00008600ff067b82 */ /* 0x000e660000000a00 */
[----:B------:R-:W2:Y:S01]  /*02c0*/  @P0 LDG.E.64 R8, desc[UR4][R4.64+-0x660] ;  /* 0xfff9a00404080981 */ /* 0x000ea2000c1e1b00 */
[C---:B------:R-:W-:Y:S01]  /*02d0*/  ISETP.GE.AND P1, PT, R3.reuse, 0x7980, PT ;  /* 0x000079800300780c */ /* 0x040fe20003f26270 */
[----:B-1----:R-:W-:Y:S01]  /*02e0*/  IMAD.WIDE R2, R3, 0x4, R6 ;  /* 0x0000000403027825 */ /* 0x002fe200078e0206 */
[----:B--2---:R-:W-:Y:S02]  /*02f0*/  SEL R8, R8, RZ, P0 ;  /* 0x000000ff08087207 */ /* 0x004fe40000000000 */
[----:B------:R-:W-:-:S09]  /*0300*/  SEL R9, R9, RZ, P0 ;  /* 0x000000ff09097207 */ /* 0x000fd20000000000 */
[----:B------:R-:W-:Y:S05]  /*0310*/  @P1 EXIT ;  /* 0x000000000000194d */ /* 0x000fea0003800000 */
[----:B------:R-:W-:Y:S01]  /*0320*/  STG.E.64 desc[UR4][R2.64], R8 ;  /* 0x0000000802007986 */ /* 0x000fe2000c101b04 */
[----:B------:R-:W-:Y:S05]  /*0330*/  EXIT ;  /* 0x000000000000794d */ /* 0x000fea0003800000 */
.L_x_0:
[----:B------:R-:W-:-:S00]  /*0340*/  BRA `(.L_x_0) ;  /* 0xfffffffc00fc7947 */ /* 0x000fc0000383ffff */
[----:B------:R-:W-:-:S00]  /*0350*/  NOP ;  /* 0x0000000000007918 */ /* 0x000fc00000000000 */
        /* <DEDUP_REMOVED lines=10> */
.L_x_1:


//--------------------- .nv.constant0.triton_poi_fused_constant_pad_nd_8 --------------------------
	.section	.nv.constant0.triton_poi_fused_constant_pad_nd_8,"a",@progbits
	.sectionflags	@""
	.align	4
.nv.constant0.triton_poi_fused_constant_pad_nd_8:
	.zero		548
